	.headerflags	@"EF_CUDA_TEXMODE_UNIFIED EF_CUDA_64BIT_ADDRESS EF_CUDA_ACCELERATORS EF_CUDA_SM90 EF_CUDA_VIRTUAL_SM(EF_CUDA_SM90)"
	.elftype	@"ET_EXEC"


//--------------------- .nv.info                  --------------------------
	.section	.nv.info,"",@"SHT_CUDA_INFO"
	.align	4


	//----- nvinfo : EIATTR_REGCOUNT
	.align		4
        /*0000*/ 	.byte	0x04, 0x2f
        /*0002*/ 	.short	(.L_1 - .L_0)
	.align		4
.L_0:
        /*0004*/ 	.word	index@(triton_poi_fused__to_copy_arange_clamp_mul_6)
        /*0008*/ 	.word	0x00000006


	//----- nvinfo : EIATTR_MIN_STACK_SIZE
	.align		4
.L_1:
        /*000c*/ 	.byte	0x04, 0x12
        /*000e*/ 	.short	(.L_3 - .L_2)
	.align		4
.L_2:
        /*0010*/ 	.word	index@(triton_poi_fused__to_copy_arange_clamp_mul_6)
        /*0014*/ 	.word	0x00000000


	//----- nvinfo : EIATTR_FRAME_SIZE
	.align		4
.L_3:
        /*0018*/ 	.byte	0x04, 0x11
        /*001a*/ 	.short	(.L_5 - .L_4)
	.align		4
.L_4:
        /*001c*/ 	.word	index@(triton_poi_fused__to_copy_arange_clamp_mul_6)
        /*0020*/ 	.word	0x00000000


	//----- nvinfo : EIATTR_MIN_STACK_SIZE
	.align		4
.L_5:
        /*0024*/ 	.byte	0x04, 0x12
        /*0026*/ 	.short	(.L_7 - .L_6)
	.align		4
.L_6:
        /*0028*/ 	.word	index@(triton_poi_fused__to_copy_arange_clamp_mul_6)
        /*002c*/ 	.word	0x00000000
.L_7:


//--------------------- .nv.info.triton_poi_fused__to_copy_arange_clamp_mul_6 --------------------------
	.section	.nv.info.triton_poi_fused__to_copy_arange_clamp_mul_6,"",@"SHT_CUDA_INFO"
	.sectionflags	@""
	.align	4


	//----- nvinfo : EIATTR_CUDA_API_VERSION
	.align		4
        /*0000*/ 	.byte	0x04, 0x37
        /*0002*/ 	.short	(.L_9 - .L_8)
.L_8:
        /*0004*/ 	.word	0x0000007c


	//----- nvinfo : EIATTR_KPARAM_INFO
	.align		4
.L_9:
        /*0008*/ 	.byte	0x04, 0x17
        /*000a*/ 	.short	(.L_11 - .L_10)
.L_10:
        /*000c*/ 	.word	0x00000000
        /*0010*/ 	.short	0x0000
        /*0012*/ 	.short	0x0000
        /*0014*/ 	.byte	0x00, 0xf4, 0x21, 0x00


	//----- nvinfo : EIATTR_SPARSE_MMA_MASK
	.align		4
.L_11:
        /*0018*/ 	.byte	0x03, 0x50
        /*001a*/ 	.short	0x0000


	//----- nvinfo : EIATTR_MAXREG_COUNT
	.align		4
        /*001c*/ 	.byte	0x03, 0x1b
        /*001e*/ 	.short	0x00ff


	//----- nvinfo : EIATTR_EXIT_INSTR_OFFSETS
	.align		4
        /*0020*/ 	.byte	0x04, 0x1c
        /*0022*/ 	.short	(.L_13 - .L_12)


	//   ....[0]....
.L_12:
        /*0024*/ 	.word	0x00000030


	//   ....[1]....
        /*0028*/ 	.word	0x00000070


	//----- nvinfo : EIATTR_REQNTID
	.align		4
.L_13:
        /*002c*/ 	.byte	0x04, 0x10
        /*002e*/ 	.short	(.L_15 - .L_14)
.L_14:
        /*0030*/ 	.word	0x00000020
        /*0034*/ 	.word	0x00000001
        /*0038*/ 	.word	0x00000001


	//----- nvinfo : EIATTR_CBANK_PARAM_SIZE
	.align		4
.L_15:
        /*003c*/ 	.byte	0x03, 0x19
        /*003e*/ 	.short	0x0008


	//----- nvinfo : EIATTR_PARAM_CBANK
	.align		4
        /*0040*/ 	.byte	0x04, 0x0a
        /*0042*/ 	.short	(.L_17 - .L_16)
	.align		4
.L_16:
        /*0044*/ 	.word	index@(.nv.constant0.triton_poi_fused__to_copy_arange_clamp_mul_6)
        /*0048*/ 	.short	0x0210
        /*004a*/ 	.short	0x0008


	//----- nvinfo : EIATTR_SW_WAR
	.align		4
.L_17:
        /*004c*/ 	.byte	0x04, 0x36
        /*004e*/ 	.short	(.L_19 - .L_18)
.L_18:
        /*0050*/ 	.word	0x00000008
.L_19:


//--------------------- .nv.callgraph             --------------------------
	.section	.nv.callgraph,"",@"SHT_CUDA_CALLGRAPH"
	.align	4
	.sectionentsize	8
	.align		4
        /*0000*/ 	.word	0x00000000
	.align		4
        /*0004*/ 	.word	0xffffffff
	.align		4
        /*0008*/ 	.word	0x00000000
	.align		4
        /*000c*/ 	.word	0xfffffffe
	.align		4
        /*0010*/ 	.word	0x00000000
	.align		4
        /*0014*/ 	.word	0xfffffffd
	.align		4
        /*0018*/ 	.word	0x00000000
	.align		4
        /*001c*/ 	.word	0xfffffffc


//--------------------- .text.triton_poi_fused__to_copy_arange_clamp_mul_6 --------------------------
	.section	.text.triton_poi_fused__to_copy_arange_clamp_mul_6,"ax",@progbits
	.align	128
        .global         triton_poi_fused__to_copy_arange_clamp_mul_6
        .type           triton_poi_fused__to_copy_arange_clamp_mul_6,@function
        .size           triton_poi_fused__to_copy_arange_clamp_mul_6,(.L_x_1 - triton_poi_fused__to_copy_arange_clamp_mul_6)
        .other          triton_poi_fused__to_copy_arange_clamp_mul_6,@"STO_CUDA_ENTRY STV_DEFAULT"
triton_poi_fused__to_copy_arange_clamp_mul_6:
.text.triton_poi_fused__to_copy_arange_clamp_mul_6:
[----:B------:R-:W0:Y:S02]  /*0000*/  LDC R1, c[0x0][0x28] ;  /* 0x00000a00ff017b82 */ /* 0x000e240000000800 */
[----:B------:R-:W1:Y:S02]  /*0010*/  S2R R0, SR_TID.X ;  /* 0x0000000000007919 */ /* 0x000e640000002100 */
[----:B-1----:R-:W-:-:S13]  /*0020*/  LOP3.LUT P0, RZ, R0, 0x1f, RZ, 0xc0, !PT ;  /* 0x0000001f00ff7812 */ /* 0x002fda000780c0ff */
[----:B------:R-:W-:Y:S05]  /*0030*/  @P0 EXIT ;  /* 0x000000000000094d */ /* 0x000fea0003800000 */
[----:B------:R-:W0:Y:S01]  /*0040*/  LDC.64 R2, c[0x0][0x210] ;  /* 0x00008400ff027b82 */ /* 0x000e220000000a00 */
[----:B------:R-:W-:Y:S02]  /*0050*/  ULDC.64 UR4, c[0x0][0x208] ;  /* 0x0000820000047ab9 */ /* 0x000fe40000000a00 */
[----:B0-----:R-:W-:Y:S01]  /*0060*/  STG.E.64 desc[UR4][R2.64], RZ ;  /* 0x000000ff02007986 */ /* 0x001fe2000c101b04 */
[----:B------:R-:W-:Y:S05]  /*0070*/  EXIT ;  /* 0x000000000000794d */ /* 0x000fea0003800000 */
.L_x_0:
[----:B------:R-:W-:-:S00]  /*0080*/  BRA `(.L_x_0) ;  /* 0xfffffffc00fc7947 */ /* 0x000fc0000383ffff */
[----:B------:R-:W-:-:S00]  /*0090*/  NOP ;  /* 0x0000000000007918 */ /* 0x000fc00000000000 */
        /* <DEDUP_REMOVED lines=14> */
.L_x_1:


//--------------------- .nv.constant0.triton_poi_fused__to_copy_arange_clamp_mul_6 --------------------------
	.section	.nv.constant0.triton_poi_fused__to_copy_arange_clamp_mul_6,"a",@progbits
	.sectionflags	@""
	.align	4
.nv.constant0.triton_poi_fused__to_copy_arange_clamp_mul_6:
	.zero		536
